	.headerflags	@"EF_CUDA_TEXMODE_UNIFIED EF_CUDA_64BIT_ADDRESS EF_CUDA_ACCELERATORS EF_CUDA_SM90 EF_CUDA_VIRTUAL_SM(EF_CUDA_SM90)"
	.elftype	@"ET_EXEC"


//--------------------- .nv.info                  --------------------------
	.section	.nv.info,"",@"SHT_CUDA_INFO"
	.align	4


	//----- nvinfo : EIATTR_REGCOUNT
	.align		4
        /*0000*/ 	.byte	0x04, 0x2f
        /*0002*/ 	.short	(.L_1 - .L_0)
	.align		4
.L_0:
        /*0004*/ 	.word	index@(triton_poi_fused_add_0)
        /*0008*/ 	.word	0x0000000e


	//----- nvinfo : EIATTR_MIN_STACK_SIZE
	.align		4
.L_1:
        /*000c*/ 	.byte	0x04, 0x12
        /*000e*/ 	.short	(.L_3 - .L_2)
	.align		4
.L_2:
        /*0010*/ 	.word	index@(triton_poi_fused_add_0)
        /*0014*/ 	.word	0x00000000


	//----- nvinfo : EIATTR_FRAME_SIZE
	.align		4
.L_3:
        /*0018*/ 	.byte	0x04, 0x11
        /*001a*/ 	.short	(.L_5 - .L_4)
	.align		4
.L_4:
        /*001c*/ 	.word	index@(triton_poi_fused_add_0)
        /*0020*/ 	.word	0x00000000


	//----- nvinfo : EIATTR_MIN_STACK_SIZE
	.align		4
.L_5:
        /*0024*/ 	.byte	0x04, 0x12
        /*0026*/ 	.short	(.L_7 - .L_6)
	.align		4
.L_6:
        /*0028*/ 	.word	index@(triton_poi_fused_add_0)
        /*002c*/ 	.word	0x00000000
.L_7:


//--------------------- .nv.info.triton_poi_fused_add_0 --------------------------
	.section	.nv.info.triton_poi_fused_add_0,"",@"SHT_CUDA_INFO"
	.sectionflags	@""
	.align	4


	//----- nvinfo : EIATTR_CUDA_API_VERSION
	.align		4
        /*0000*/ 	.byte	0x04, 0x37
        /*0002*/ 	.short	(.L_9 - .L_8)
.L_8:
        /*0004*/ 	.word	0x0000007c


	//----- nvinfo : EIATTR_KPARAM_INFO
	.align		4
.L_9:
        /*0008*/ 	.byte	0x04, 0x17
        /*000a*/ 	.short	(.L_11 - .L_10)
.L_10:
        /*000c*/ 	.word	0x00000000
        /*0010*/ 	.short	0x0003
        /*0012*/ 	.short	0x0018
        /*0014*/ 	.byte	0x00, 0xf0, 0x11, 0x00


	//----- nvinfo : EIATTR_KPARAM_INFO
	.align		4
.L_11:
        /*0018*/ 	.byte	0x04, 0x17
        /*001a*/ 	.short	(.L_13 - .L_12)
.L_12:
        /*001c*/ 	.word	0x00000000
        /*0020*/ 	.short	0x0002
        /*0022*/ 	.short	0x0010
        /*0024*/ 	.byte	0x00, 0xf4, 0x21, 0x00


	//----- nvinfo : EIATTR_KPARAM_INFO
	.align		4
.L_13:
        /*0028*/ 	.byte	0x04, 0x17
        /*002a*/ 	.short	(.L_15 - .L_14)
.L_14:
        /*002c*/ 	.word	0x00000000
        /*0030*/ 	.short	0x0001
        /*0032*/ 	.short	0x0008
        /*0034*/ 	.byte	0x00, 0xf4, 0x21, 0x00


	//----- nvinfo : EIATTR_KPARAM_INFO
	.align		4
.L_15:
        /*0038*/ 	.byte	0x04, 0x17
        /*003a*/ 	.short	(.L_17 - .L_16)
.L_16:
        /*003c*/ 	.word	0x00000000
        /*0040*/ 	.short	0x0000
        /*0042*/ 	.short	0x0000
        /*0044*/ 	.byte	0x00, 0xf4, 0x21, 0x00


	//----- nvinfo : EIATTR_SPARSE_MMA_MASK
	.align		4
.L_17:
        /*0048*/ 	.byte	0x03, 0x50
        /*004a*/ 	.short	0x0000


	//----- nvinfo : EIATTR_MAXREG_COUNT
	.align		4
        /*004c*/ 	.byte	0x03, 0x1b
        /*004e*/ 	.short	0x00ff


	//----- nvinfo : EIATTR_EXIT_INSTR_OFFSETS
	.align		4
        /*0050*/ 	.byte	0x04, 0x1c
        /*0052*/ 	.short	(.L_19 - .L_18)


	//   ....[0]....
.L_18:
        /*0054*/ 	.word	0x000001d0


	//   ....[1]....
        /*0058*/ 	.word	0x000001f0


	//----- nvinfo : EIATTR_REQNTID
	.align		4
.L_19:
        /*005c*/ 	.byte	0x04, 0x10
        /*005e*/ 	.short	(.L_21 - .L_20)
.L_20:
        /*0060*/ 	.word	0x00000080
        /*0064*/ 	.word	0x00000001
        /*0068*/ 	.word	0x00000001


	//----- nvinfo : EIATTR_CBANK_PARAM_SIZE
	.align		4
.L_21:
        /*006c*/ 	.byte	0x03, 0x19
        /*006e*/ 	.short	0x001c


	//----- nvinfo : EIATTR_PARAM_CBANK
	.align		4
        /*0070*/ 	.byte	0x04, 0x0a
        /*0072*/ 	.short	(.L_23 - .L_22)
	.align		4
.L_22:
        /*0074*/ 	.word	index@(.nv.constant0.triton_poi_fused_add_0)
        /*0078*/ 	.short	0x0210
        /*007a*/ 	.short	0x001c


	//----- nvinfo : EIATTR_SW_WAR
	.align		4
.L_23:
        /*007c*/ 	.byte	0x04, 0x36
        /*007e*/ 	.short	(.L_25 - .L_24)
.L_24:
        /*0080*/ 	.word	0x00000008
.L_25:


//--------------------- .nv.callgraph             --------------------------
	.section	.nv.callgraph,"",@"SHT_CUDA_CALLGRAPH"
	.align	4
	.sectionentsize	8
	.align		4
        /*0000*/ 	.word	0x00000000
	.align		4
        /*0004*/ 	.word	0xffffffff
	.align		4
        /*0008*/ 	.word	0x00000000
	.align		4
        /*000c*/ 	.word	0xfffffffe
	.align		4
        /*0010*/ 	.word	0x00000000
	.align		4
        /*0014*/ 	.word	0xfffffffd
	.align		4
        /*0018*/ 	.word	0x00000000
	.align		4
        /*001c*/ 	.word	0xfffffffc


//--------------------- .text.triton_poi_fused_add_0 --------------------------
	.section	.text.triton_poi_fused_add_0,"ax",@progbits
	.align	128
        .global         triton_poi_fused_add_0
        .type           triton_poi_fused_add_0,@function
        .size           triton_poi_fused_add_0,(.L_x_1 - triton_poi_fused_add_0)
        .other          triton_poi_fused_add_0,@"STO_CUDA_ENTRY STV_DEFAULT"
triton_poi_fused_add_0:
.text.triton_poi_fused_add_0:
[----:B------:R-:W0:Y:S02]  /*0000*/  LDC R1, c[0x0][0x28] ;  /* 0x00000a00ff017b82 */ /* 0x000e240000000800 */
[----:B------:R-:W1:Y:S01]  /*0010*/  S2R R0, SR_TID.X ;  /* 0x0000000000007919 */ /* 0x000e620000002100 */
[----:B------:R-:W2:Y:S01]  /*0020*/  LDC.64 R4, c[0x0][0x218] ;  /* 0x00008600ff047b82 */ /* 0x000ea20000000a00 */
[----:B------:R-:W-:Y:S01]  /*0030*/  IMAD.MOV.U32 R11, RZ, RZ, RZ ;  /* 0x000000ffff0b7224 */ /* 0x000fe200078e00ff */
[----:B------:R-:W-:Y:S01]  /*0040*/  ULDC.64 UR4, c[0x0][0x208] ;  /* 0x0000820000047ab9 */ /* 0x000fe20000000a00 */
[----:B------:R-:W3:Y:S01]  /*0050*/  S2R R9, SR_CTAID.X ;  /* 0x0000000000097919 */ /* 0x000ee20000002500 */
[----:B-1----:R-:W-:Y:S02]  /*0060*/  LOP3.LUT R0, R0, 0x7f, RZ, 0xc0, !PT ;  /* 0x0000007f00007812 */ /* 0x002fe400078ec0ff */
[----:B---3--:R-:W-:-:S03]  /*0070*/  SHF.R.S32.HI R2, RZ, 0x18, R9 ;  /* 0x00000018ff027819 */ /* 0x008fc60000011409 */
[----:B------:R-:W-:Y:S01]  /*0080*/  IMAD R9, R9, 0x80, R0 ;  /* 0x0000008009097824 */ /* 0x000fe200078e0200 */
[----:B------:R-:W-:Y:S02]  /*0090*/  SGXT R0, R2, 0x1 ;  /* 0x000000010200781a */ /* 0x000fe40000000200 */
[----:B------:R-:W1:Y:S02]  /*00a0*/  LDC.64 R2, c[0x0][0x210] ;  /* 0x00008400ff027b82 */ /* 0x000e640000000a00 */
[----:B------:R-:W-:Y:S02]  /*00b0*/  ISETP.GE.AND P0, PT, R9, 0x100, PT ;  /* 0x000001000900780c */ /* 0x000fe40003f06270 */
[CC--:B------:R-:W-:Y:S02]  /*00c0*/  LEA.HI R6, R0.reuse, R9.reuse, RZ, 0x4 ;  /* 0x0000000900067211 */ /* 0x0c0fe400078f20ff */
[----:B------:R-:W-:Y:S02]  /*00d0*/  LEA.HI R0, R0, R9, RZ, 0x2 ;  /* 0x0000000900007211 */ /* 0x000fe400078f10ff */
[----:B------:R-:W-:-:S02]  /*00e0*/  SHF.R.S32.HI R6, RZ, 0x4, R6 ;  /* 0x00000004ff067819 */ /* 0x000fc40000011406 */
[----:B------:R-:W-:Y:S02]  /*00f0*/  LOP3.LUT R0, R0, 0xfffffffc, RZ, 0xc0, !PT ;  /* 0xfffffffc00007812 */ /* 0x000fe400078ec0ff */
[----:B------:R-:W-:-:S03]  /*0100*/  LEA.HI R7, R6, R6, RZ, 0x2 ;  /* 0x0000000606077211 */ /* 0x000fc600078f10ff */
[----:B------:R-:W-:Y:S01]  /*0110*/  IMAD.IADD R0, R9, 0x1, -R0 ;  /* 0x0000000109007824 */ /* 0x000fe200078e0a00 */
[----:B------:R-:W-:-:S05]  /*0120*/  LOP3.LUT R7, R7, 0x3ffffffc, RZ, 0xc0, !PT ;  /* 0x3ffffffc07077812 */ /* 0x000fca00078ec0ff */
[----:B------:R-:W-:-:S04]  /*0130*/  IMAD.IADD R7, R6, 0x1, -R7 ;  /* 0x0000000106077824 */ /* 0x000fc800078e0a07 */
[----:B------:R-:W-:Y:S02]  /*0140*/  IMAD R7, R7, 0x4, R0 ;  /* 0x0000000407077824 */ /* 0x000fe400078e0200 */
[----:B------:R-:W-:Y:S02]  /*0150*/  IMAD.MOV.U32 R0, RZ, RZ, RZ ;  /* 0x000000ffff007224 */ /* 0x000fe400078e00ff */
[----:B--2---:R-:W-:Y:S02]  /*0160*/  IMAD.WIDE R4, R7, 0x4, R4 ;  /* 0x0000000407047825 */ /* 0x004fe400078e0204 */
[----:B------:R-:W2:Y:S02]  /*0170*/  LDC.64 R6, c[0x0][0x220] ;  /* 0x00008800ff067b82 */ /* 0x000ea40000000a00 */
[C---:B-1----:R-:W-:Y:S01]  /*0180*/  IMAD.WIDE R2, R9.reuse, 0x4, R2 ;  /* 0x0000000409027825 */ /* 0x042fe200078e0202 */
[----:B------:R-:W3:Y:S04]  /*0190*/  @!P0 LDG.E.EL R11, desc[UR4][R4.64] ;  /* 0x00000004040b8981 */ /* 0x000ee8000c2e1900 */
[----:B------:R-:W3:Y:S01]  /*01a0*/  @!P0 LDG.E R0, desc[UR4][R2.64] ;  /* 0x0000000402008981 */ /* 0x000ee2000c1e1900 */
[----:B--2---:R-:W-:-:S04]  /*01b0*/  IMAD.WIDE R6, R9, 0x4, R6 ;  /* 0x0000000409067825 */ /* 0x004fc800078e0206 */
[----:B---3--:R-:W-:Y:S01]  /*01c0*/  FADD R11, R11, R0 ;  /* 0x000000000b0b7221 */ /* 0x008fe20000000000 */
[----:B------:R-:W-:Y:S06]  /*01d0*/  @P0 EXIT ;  /* 0x000000000000094d */ /* 0x000fec0003800000 */
[----:B------:R-:W-:Y:S01]  /*01e0*/  STG.E desc[UR4][R6.64], R11 ;  /* 0x0000000b06007986 */ /* 0x000fe2000c101904 */
[----:B------:R-:W-:Y:S05]  /*01f0*/  EXIT ;  /* 0x000000000000794d */ /* 0x000fea0003800000 */
.L_x_0:
[----:B------:R-:W-:-:S00]  /*0200*/  BRA `(.L_x_0) ;  /* 0xfffffffc00fc7947 */ /* 0x000fc0000383ffff */
[----:B------:R-:W-:-:S00]  /*0210*/  NOP ;  /* 0x0000000000007918 */ /* 0x000fc00000000000 */
        /* <DEDUP_REMOVED lines=14> */
.L_x_1:


//--------------------- .nv.constant0.triton_poi_fused_add_0 --------------------------
	.section	.nv.constant0.triton_poi_fused_add_0,"a",@progbits
	.sectionflags	@""
	.align	4
.nv.constant0.triton_poi_fused_add_0:
	.zero		556
